//
// Generated by NVIDIA NVVM Compiler
//
// Compiler Build ID: CL-36424714
// Cuda compilation tools, release 13.0, V13.0.88
// Based on NVVM 20.0.0
//

.version 9.0
.target sm_100
.address_size 64

	// .globl	_Z11updateQueuePiS_S_S_S_S_
.extern .func  (.param .b32 func_retval0) vprintf
(
	.param .b64 vprintf_param_0,
	.param .b64 vprintf_param_1
)
;
.global .align 1 .b8 $str[4] = {37, 100, 32};

.visible .entry _Z11updateQueuePiS_S_S_S_S_(
	.param .u64 .ptr .align 1 _Z11updateQueuePiS_S_S_S_S__param_0,
	.param .u64 .ptr .align 1 _Z11updateQueuePiS_S_S_S_S__param_1,
	.param .u64 .ptr .align 1 _Z11updateQueuePiS_S_S_S_S__param_2,
	.param .u64 .ptr .align 1 _Z11updateQueuePiS_S_S_S_S__param_3,
	.param .u64 .ptr .align 1 _Z11updateQueuePiS_S_S_S_S__param_4,
	.param .u64 .ptr .align 1 _Z11updateQueuePiS_S_S_S_S__param_5
)
{
	.local .align 8 .b8 	__local_depot0[8];
	.reg .b64 	%SP;
	.reg .b64 	%SPL;
	.reg .pred 	%p<13>;
	.reg .b32 	%r<54>;
	.reg .b64 	%rd<36>;

	mov.u64 	%SPL, __local_depot0;
	cvta.local.u64 	%SP, %SPL;
	ld.param.u64 	%rd11, [_Z11updateQueuePiS_S_S_S_S__param_0];
	ld.param.u64 	%rd14, [_Z11updateQueuePiS_S_S_S_S__param_1];
	ld.param.u64 	%rd15, [_Z11updateQueuePiS_S_S_S_S__param_2];
	ld.param.u64 	%rd12, [_Z11updateQueuePiS_S_S_S_S__param_3];
	ld.param.u64 	%rd13, [_Z11updateQueuePiS_S_S_S_S__param_4];
	ld.param.u64 	%rd16, [_Z11updateQueuePiS_S_S_S_S__param_5];
	cvta.to.global.u64 	%rd1, %rd14;
	cvta.to.global.u64 	%rd2, %rd15;
	cvta.to.global.u64 	%rd17, %rd16;
	mov.u32 	%r16, %ntid.x;
	mov.u32 	%r17, %ctaid.x;
	mov.u32 	%r18, %tid.x;
	mad.lo.s32 	%r1, %r16, %r17, %r18;
	ld.global.u32 	%r19, [%rd17];
	add.s32 	%r20, %r19, -1;
	setp.ge.s32 	%p1, %r1, %r20;
	@%p1 bra 	$L__BB0_19;
	cvta.to.global.u64 	%rd18, %rd13;
	ld.global.u32 	%r21, [%rd18];
	mul.wide.s32 	%rd19, %r1, 4;
	add.s64 	%rd3, %rd2, %rd19;
	ld.global.u32 	%r22, [%rd3];
	setp.ne.s32 	%p2, %r21, %r22;
	@%p2 bra 	$L__BB0_19;
	cvta.to.global.u64 	%rd20, %rd12;
	ld.global.u32 	%r23, [%rd20];
	add.s32 	%r24, %r23, 1;
	st.global.u32 	[%rd20], %r24;
	add.u64 	%rd21, %SP, 0;
	add.u64 	%rd22, %SPL, 0;
	st.local.u32 	[%rd22], %r1;
	mov.u64 	%rd23, $str;
	cvta.global.u64 	%rd24, %rd23;
	{ // callseq 0, 0
	.param .b64 param0;
	st.param.b64 	[param0], %rd24;
	.param .b64 param1;
	st.param.b64 	[param1], %rd21;
	.param .b32 retval0;
	call.uni (retval0), 
	vprintf, 
	(
	param0, 
	param1
	);
	ld.param.b32 	%r25, [retval0];
	} // callseq 0
	cvta.to.global.u64 	%rd25, %rd11;
	add.s64 	%rd27, %rd25, %rd19;
	ld.global.u32 	%r2, [%rd27];
	ld.global.u32 	%r3, [%rd27+4];
	setp.ge.s32 	%p3, %r2, %r3;
	@%p3 bra 	$L__BB0_19;
	sub.s32 	%r27, %r3, %r2;
	and.b32  	%r4, %r27, 3;
	setp.eq.s32 	%p4, %r4, 0;
	mov.u32 	%r51, %r2;
	@%p4 bra 	$L__BB0_8;
	neg.s32 	%r49, %r4;
	mov.u32 	%r51, %r2;
$L__BB0_5:
	.pragma "nounroll";
	mul.wide.s32 	%rd28, %r51, 4;
	add.s64 	%rd29, %rd1, %rd28;
	ld.global.u32 	%r28, [%rd29];
	mul.wide.s32 	%rd30, %r28, 4;
	add.s64 	%rd4, %rd2, %rd30;
	ld.global.u32 	%r29, [%rd4];
	setp.ne.s32 	%p5, %r29, -1;
	@%p5 bra 	$L__BB0_7;
	ld.global.u32 	%r30, [%rd3];
	add.s32 	%r31, %r30, 1;
	st.global.u32 	[%rd4], %r31;
$L__BB0_7:
	add.s32 	%r51, %r51, 1;
	add.s32 	%r49, %r49, 1;
	setp.ne.s32 	%p6, %r49, 0;
	@%p6 bra 	$L__BB0_5;
$L__BB0_8:
	sub.s32 	%r32, %r2, %r3;
	setp.gt.u32 	%p7, %r32, -4;
	@%p7 bra 	$L__BB0_19;
	sub.s32 	%r52, %r51, %r3;
	add.s64 	%rd5, %rd1, 8;
$L__BB0_10:
	mul.wide.s32 	%rd31, %r51, 4;
	add.s64 	%rd6, %rd5, %rd31;
	ld.global.u32 	%r33, [%rd6+-8];
	mul.wide.s32 	%rd32, %r33, 4;
	add.s64 	%rd7, %rd2, %rd32;
	ld.global.u32 	%r34, [%rd7];
	setp.ne.s32 	%p8, %r34, -1;
	@%p8 bra 	$L__BB0_12;
	ld.global.u32 	%r35, [%rd3];
	add.s32 	%r36, %r35, 1;
	st.global.u32 	[%rd7], %r36;
$L__BB0_12:
	ld.global.u32 	%r37, [%rd6+-4];
	mul.wide.s32 	%rd33, %r37, 4;
	add.s64 	%rd8, %rd2, %rd33;
	ld.global.u32 	%r38, [%rd8];
	setp.ne.s32 	%p9, %r38, -1;
	@%p9 bra 	$L__BB0_14;
	ld.global.u32 	%r39, [%rd3];
	add.s32 	%r40, %r39, 1;
	st.global.u32 	[%rd8], %r40;
$L__BB0_14:
	ld.global.u32 	%r41, [%rd6];
	mul.wide.s32 	%rd34, %r41, 4;
	add.s64 	%rd9, %rd2, %rd34;
	ld.global.u32 	%r42, [%rd9];
	setp.ne.s32 	%p10, %r42, -1;
	@%p10 bra 	$L__BB0_16;
	ld.global.u32 	%r43, [%rd3];
	add.s32 	%r44, %r43, 1;
	st.global.u32 	[%rd9], %r44;
$L__BB0_16:
	ld.global.u32 	%r45, [%rd6+4];
	mul.wide.s32 	%rd35, %r45, 4;
	add.s64 	%rd10, %rd2, %rd35;
	ld.global.u32 	%r46, [%rd10];
	setp.ne.s32 	%p11, %r46, -1;
	@%p11 bra 	$L__BB0_18;
	ld.global.u32 	%r47, [%rd3];
	add.s32 	%r48, %r47, 1;
	st.global.u32 	[%rd10], %r48;
$L__BB0_18:
	add.s32 	%r51, %r51, 4;
	add.s32 	%r52, %r52, 4;
	setp.ne.s32 	%p12, %r52, 0;
	@%p12 bra 	$L__BB0_10;
$L__BB0_19:
	ret;

}


// ===== COMPILED SASS (sm_100) =====

	.target	sm_100

	.elftype	@"ET_EXEC"


//--------------------- .note.nv.tkinfo           --------------------------
	.section	.note.nv.tkinfo,"",@"SHT_NOTE"
	.sectionflags	@"SHF_NOTE_NV_TKINFO"
	.tkinfo
        /*0018*/ 	.word	0x00000002
        /*0030*/ 	.string	""
        /*0030*/ 	.string	"ptxas"
        /*0030*/ 	.string	"Cuda compilation tools, release 13.0, V13.0.88"
        /*0030*/ 	.string	"Build cuda_13.0.r13.0/compiler.36424714_0"
        /*0030*/ 	.string	"-arch sm_100 -m 64 "



//--------------------- .note.nv.cuinfo           --------------------------
	.section	.note.nv.cuinfo,"",@"SHT_NOTE"
	.sectionflags	@"SHF_NOTE_NV_CUINFO"
        /*0018*/ 	.short	0x0002
        /*001a*/ 	.short	0x0064
        /*001c*/ 	.short	0x0082
	.zero		2


//--------------------- .nv.info                  --------------------------
	.section	.nv.info,"",@"SHT_CUDA_INFO"
	.align	4


	//----- nvinfo : EIATTR_REGCOUNT
	.align		4
        /*0000*/ 	.byte	0x04, 0x2f
        /*0002*/ 	.short	(.L_2 - .L_1)
	.align		4
.L_1:
        /*0004*/ 	.word	index@(_Z11updateQueuePiS_S_S_S_S_)
        /*0008*/ 	.word	0x00000018


	//----- nvinfo : EIATTR_FRAME_SIZE
	.align		4
.L_2:
        /*000c*/ 	.byte	0x04, 0x11
        /*000e*/ 	.short	(.L_4 - .L_3)
	.align		4
.L_3:
        /*0010*/ 	.word	index@(_Z11updateQueuePiS_S_S_S_S_)
        /*0014*/ 	.word	0x00000008


	//----- nvinfo : EIATTR_MIN_STACK_SIZE
	.align		4
.L_4:
        /*0018*/ 	.byte	0x04, 0x12
        /*001a*/ 	.short	(.L_6 - .L_5)
	.align		4
.L_5:
        /*001c*/ 	.word	index@(_Z11updateQueuePiS_S_S_S_S_)
        /*0020*/ 	.word	0x00000008
.L_6:


//--------------------- .nv.compat                --------------------------
	.section	.nv.compat,"",@"SHT_CUDA_COMPAT_INFO"
	.align	4
        /*0000*/ 	.byte	0x02, 0x09, 0x00, 0x00, 0x02, 0x02, 0x01, 0x00, 0x02, 0x05, 0x05, 0x00, 0x03, 0x07, 0x01, 0x01
        /*0010*/ 	.byte	0x02, 0x03, 0x00, 0x00, 0x02, 0x06, 0x01, 0x00, 0x04, 0x0b, 0x08, 0x00, 0x09, 0x00, 0x00, 0x00
        /*0020*/ 	.byte	0x00, 0x00, 0x00, 0x00


//--------------------- .nv.info._Z11updateQueuePiS_S_S_S_S_ --------------------------
	.section	.nv.info._Z11updateQueuePiS_S_S_S_S_,"",@"SHT_CUDA_INFO"
	.sectionflags	@""
	.align	4


	//----- nvinfo : EIATTR_CUDA_API_VERSION
	.align		4
        /*0000*/ 	.byte	0x04, 0x37
        /*0002*/ 	.short	(.L_8 - .L_7)
.L_7:
        /*0004*/ 	.word	0x00000082


	//----- nvinfo : EIATTR_KPARAM_INFO
	.align		4
.L_8:
        /*0008*/ 	.byte	0x04, 0x17
        /*000a*/ 	.short	(.L_10 - .L_9)
.L_9:
        /*000c*/ 	.word	0x00000000
        /*0010*/ 	.short	0x0005
        /*0012*/ 	.short	0x0028
        /*0014*/ 	.byte	0x00, 0xf5, 0x21, 0x00


	//----- nvinfo : EIATTR_KPARAM_INFO
	.align		4
.L_10:
        /*0018*/ 	.byte	0x04, 0x17
        /*001a*/ 	.short	(.L_12 - .L_11)
.L_11:
        /*001c*/ 	.word	0x00000000
        /*0020*/ 	.short	0x0004
        /*0022*/ 	.short	0x0020
        /*0024*/ 	.byte	0x00, 0xf5, 0x21, 0x00


	//----- nvinfo : EIATTR_KPARAM_INFO
	.align		4
.L_12:
        /*0028*/ 	.byte	0x04, 0x17
        /*002a*/ 	.short	(.L_14 - .L_13)
.L_13:
        /*002c*/ 	.word	0x00000000
        /*0030*/ 	.short	0x0003
        /*0032*/ 	.short	0x0018
        /*0034*/ 	.byte	0x00, 0xf5, 0x21, 0x00


	//----- nvinfo : EIATTR_KPARAM_INFO
	.align		4
.L_14:
        /*0038*/ 	.byte	0x04, 0x17
        /*003a*/ 	.short	(.L_16 - .L_15)
.L_15:
        /*003c*/ 	.word	0x00000000
        /*0040*/ 	.short	0x0002
        /*0042*/ 	.short	0x0010
        /*0044*/ 	.byte	0x00, 0xf5, 0x21, 0x00


	//----- nvinfo : EIATTR_KPARAM_INFO
	.align		4
.L_16:
        /*0048*/ 	.byte	0x04, 0x17
        /*004a*/ 	.short	(.L_18 - .L_17)
.L_17:
        /*004c*/ 	.word	0x00000000
        /*0050*/ 	.short	0x0001
        /*0052*/ 	.short	0x0008
        /*0054*/ 	.byte	0x00, 0xf5, 0x21, 0x00


	//----- nvinfo : EIATTR_KPARAM_INFO
	.align		4
.L_18:
        /*0058*/ 	.byte	0x04, 0x17
        /*005a*/ 	.short	(.L_20 - .L_19)
.L_19:
        /*005c*/ 	.word	0x00000000
        /*0060*/ 	.short	0x0000
        /*0062*/ 	.short	0x0000
        /*0064*/ 	.byte	0x00, 0xf5, 0x21, 0x00


	//----- nvinfo : EIATTR_SPARSE_MMA_MASK
	.align		4
.L_20:
        /*0068*/ 	.byte	0x03, 0x50
        /*006a*/ 	.short	0x0000


	//----- nvinfo : EIATTR_MAXREG_COUNT
	.align		4
        /*006c*/ 	.byte	0x03, 0x1b
        /*006e*/ 	.short	0x00ff


	//----- nvinfo : EIATTR_EXTERNS
	.align		4
        /*0070*/ 	.byte	0x04, 0x0f
        /*0072*/ 	.short	(.L_22 - .L_21)


	//   ....[0]....
	.align		4
.L_21:
        /*0074*/ 	.word	index@(vprintf)


	//----- nvinfo : EIATTR_MERCURY_ISA_VERSION
	.align		4
.L_22:
        /*0078*/ 	.byte	0x03, 0x5f
        /*007a*/ 	.short	0x0101


	//----- nvinfo : EIATTR_VRC_CTA_INIT_COUNT
	.align		4
        /*007c*/ 	.byte	0x02, 0x4a
	.zero		1
	.zero		1


	//----- nvinfo : EIATTR_SYSCALL_OFFSETS
	.align		4
        /*0080*/ 	.byte	0x04, 0x46
        /*0082*/ 	.short	(.L_24 - .L_23)


	//   ....[0]....
.L_23:
        /*0084*/ 	.word	0x00000220


	//----- nvinfo : EIATTR_EXIT_INSTR_OFFSETS
	.align		4
.L_24:
        /*0088*/ 	.byte	0x04, 0x1c
        /*008a*/ 	.short	(.L_26 - .L_25)


	//   ....[0]....
.L_25:
        /*008c*/ 	.word	0x000000f0


	//   ....[1]....
        /*0090*/ 	.word	0x00000160


	//   ....[2]....
        /*0094*/ 	.word	0x00000280


	//   ....[3]....
        /*0098*/ 	.word	0x000003f0


	//   ....[4]....
        /*009c*/ 	.word	0x00000660


	//----- nvinfo : EIATTR_CRS_STACK_SIZE
	.align		4
.L_26:
        /*00a0*/ 	.byte	0x04, 0x1e
        /*00a2*/ 	.short	(.L_28 - .L_27)
.L_27:
        /*00a4*/ 	.word	0x00000000


	//----- nvinfo : EIATTR_CBANK_PARAM_SIZE
	.align		4
.L_28:
        /*00a8*/ 	.byte	0x03, 0x19
        /*00aa*/ 	.short	0x0030


	//----- nvinfo : EIATTR_PARAM_CBANK
	.align		4
        /*00ac*/ 	.byte	0x04, 0x0a
        /*00ae*/ 	.short	(.L_30 - .L_29)
	.align		4
.L_29:
        /*00b0*/ 	.word	index@(.nv.constant0._Z11updateQueuePiS_S_S_S_S_)
        /*00b4*/ 	.short	0x0380
        /*00b6*/ 	.short	0x0030


	//----- nvinfo : EIATTR_SW_WAR
	.align		4
.L_30:
        /*00b8*/ 	.byte	0x04, 0x36
        /*00ba*/ 	.short	(.L_32 - .L_31)
.L_31:
        /*00bc*/ 	.word	0x00000008
.L_32:


//--------------------- .nv.callgraph             --------------------------
	.section	.nv.callgraph,"",@"SHT_CUDA_CALLGRAPH"
	.align	4
	.sectionentsize	8
	.align		4
        /*0000*/ 	.word	0x00000000
	.align		4
        /*0004*/ 	.word	0xffffffff
	.align		4
        /*0008*/ 	.word	index@(_Z11updateQueuePiS_S_S_S_S_)
	.align		4
        /*000c*/ 	.word	index@(vprintf)
	.align		4
        /*0010*/ 	.word	0x00000000
	.align		4
        /*0014*/ 	.word	0xfffffffe
	.align		4
        /*0018*/ 	.word	0x00000000
	.align		4
        /*001c*/ 	.word	0xfffffffd
	.align		4
        /*0020*/ 	.word	0x00000000
	.align		4
        /*0024*/ 	.word	0xfffffffc


//--------------------- .nv.constant4             --------------------------
	.section	.nv.constant4,"a",@progbits
	.align	8
	.align		8
.nv.constant4:
        /*0000*/ 	.dword	vprintf
	.align		8
        /*0008*/ 	.dword	$str


//--------------------- .text._Z11updateQueuePiS_S_S_S_S_ --------------------------
	.section	.text._Z11updateQueuePiS_S_S_S_S_,"ax",@progbits
	.align	128
        .global         _Z11updateQueuePiS_S_S_S_S_
        .type           _Z11updateQueuePiS_S_S_S_S_,@function
        .size           _Z11updateQueuePiS_S_S_S_S_,(.L_x_6 - _Z11updateQueuePiS_S_S_S_S_)
        .other          _Z11updateQueuePiS_S_S_S_S_,@"STO_CUDA_ENTRY STV_DEFAULT"
_Z11updateQueuePiS_S_S_S_S_:
.text._Z11updateQueuePiS_S_S_S_S_:
[----:B------:R-:W0:Y:S08]  /*0000*/  LDC R1, c[0x0][0x37c] ;  /* 0x0000df00ff017b82 */ /* 0x000e300000000800 */
[----:B------:R-:W1:Y:S01]  /*0010*/  LDC.64 R4, c[0x0][0x3a8] ;  /* 0x0000ea00ff047b82 */ /* 0x000e620000000a00 */
[----:B------:R-:W1:Y:S01]  /*0020*/  LDCU.64 UR36, c[0x0][0x358] ;  /* 0x00006b00ff2477ac */ /* 0x000e620008000a00 */
[----:B0-----:R-:W-:Y:S01]  /*0030*/  VIADD R1, R1, 0xfffffff8 ;  /* 0xfffffff801017836 */ /* 0x001fe20000000000 */
[----:B-1----:R-:W2:Y:S01]  /*0040*/  LDG.E R4, desc[UR36][R4.64] ;  /* 0x0000002404047981 */ /* 0x002ea2000c1e1900 */
[----:B------:R-:W0:Y:S01]  /*0050*/  LDCU UR5, c[0x0][0x2fc] ;  /* 0x00005f80ff0577ac */ /* 0x000e220008000800 */
[----:B------:R-:W1:Y:S01]  /*0060*/  S2R R2, SR_CTAID.X ;  /* 0x0000000000027919 */ /* 0x000e620000002500 */
[----:B------:R-:W1:Y:S01]  /*0070*/  LDCU UR6, c[0x0][0x360] ;  /* 0x00006c00ff0677ac */ /* 0x000e620008000800 */
[----:B------:R-:W1:Y:S01]  /*0080*/  S2R R3, SR_TID.X ;  /* 0x0000000000037919 */ /* 0x000e620000002100 */
[----:B------:R-:W3:Y:S02]  /*0090*/  LDCU UR4, c[0x0][0x2f8] ;  /* 0x00005f00ff0477ac */ /* 0x000ee40008000800 */
[----:B---3--:R-:W-:-:S04]  /*00a0*/  IADD3 R6, P1, PT, R1, UR4, RZ ;  /* 0x0000000401067c10 */ /* 0x008fc8000ff3e0ff */
[----:B0-----:R-:W-:Y:S01]  /*00b0*/  IADD3.X R7, PT, PT, RZ, UR5, RZ, P1, !PT ;  /* 0x00000005ff077c10 */ /* 0x001fe20008ffe4ff */
[----:B-1----:R-:W-:Y:S02]  /*00c0*/  IMAD R2, R2, UR6, R3 ;  /* 0x0000000602027c24 */ /* 0x002fe4000f8e0203 */
[----:B--2---:R-:W-:-:S05]  /*00d0*/  VIADD R3, R4, 0xffffffff ;  /* 0xffffffff04037836 */ /* 0x004fca0000000000 */
[----:B------:R-:W-:-:S13]  /*00e0*/  ISETP.GE.AND P0, PT, R2, R3, PT ;  /* 0x000000030200720c */ /* 0x000fda0003f06270 */
[----:B------:R-:W-:Y:S05]  /*00f0*/  @P0 EXIT ;  /* 0x000000000000094d */ /* 0x000fea0003800000 */
[----:B------:R-:W0:Y:S08]  /*0100*/  LDC.64 R16, c[0x0][0x390] ;  /* 0x0000e400ff107b82 */ /* 0x000e300000000a00 */
[----:B------:R-:W1:Y:S01]  /*0110*/  LDC.64 R4, c[0x0][0x3a0] ;  /* 0x0000e800ff047b82 */ /* 0x000e620000000a00 */
[----:B0-----:R-:W-:-:S05]  /*0120*/  IMAD.WIDE R16, R2, 0x4, R16 ;  /* 0x0000000402107825 */ /* 0x001fca00078e0210 */
[----:B------:R-:W2:Y:S04]  /*0130*/  LDG.E R3, desc[UR36][R16.64] ;  /* 0x0000002410037981 */ /* 0x000ea8000c1e1900 */
[----:B-1----:R-:W2:Y:S02]  /*0140*/  LDG.E R4, desc[UR36][R4.64] ;  /* 0x0000002404047981 */ /* 0x002ea4000c1e1900 */
[----:B--2---:R-:W-:-:S13]  /*0150*/  ISETP.NE.AND P0, PT, R4, R3, PT ;  /* 0x000000030400720c */ /* 0x004fda0003f05270 */
[----:B------:R-:W-:Y:S05]  /*0160*/  @P0 EXIT ;  /* 0x000000000000094d */ /* 0x000fea0003800000 */
[----:B------:R-:W0:Y:S01]  /*0170*/  LDC.64 R8, c[0x0][0x398] ;  /* 0x0000e600ff087b82 */ /* 0x000e220000000a00 */
[----:B------:R-:W-:Y:S01]  /*0180*/  MOV R0, 0x0 ;  /* 0x0000000000007802 */ /* 0x000fe20000000f00 */
[----:B------:R-:W1:Y:S01]  /*0190*/  LDCU.64 UR4, c[0x4][0x8] ;  /* 0x01000100ff0477ac */ /* 0x000e620008000a00 */
[----:B0-----:R-:W2:Y:S05]  /*01a0*/  LDG.E R3, desc[UR36][R8.64] ;  /* 0x0000002408037981 */ /* 0x001eaa000c1e1900 */
[----:B------:R0:W3:Y:S01]  /*01b0*/  LDC.64 R10, c[0x4][R0] ;  /* 0x01000000000a7b82 */ /* 0x0000e20000000a00 */
[----:B-1----:R-:W-:Y:S01]  /*01c0*/  IMAD.U32 R4, RZ, RZ, UR4 ;  /* 0x00000004ff047e24 */ /* 0x002fe2000f8e00ff */
[----:B------:R-:W-:Y:S01]  /*01d0*/  MOV R5, UR5 ;  /* 0x0000000500057c02 */ /* 0x000fe20008000f00 */
[----:B------:R0:W-:Y:S01]  /*01e0*/  STL [R1], R2 ;  /* 0x0000000201007387 */ /* 0x0001e20000100800 */
[----:B--2---:R-:W-:-:S05]  /*01f0*/  VIADD R3, R3, 0x1 ;  /* 0x0000000103037836 */ /* 0x004fca0000000000 */
[----:B---3--:R0:W-:Y:S02]  /*0200*/  STG.E desc[UR36][R8.64], R3 ;  /* 0x0000000308007986 */ /* 0x0081e4000c101924 */
[----:B------:R-:W-:-:S07]  /*0210*/  LEPC R20, `(.L_x_0) ;  /* 0x000000001014794e */ /* 0x000fce0000000000 */
[----:B0-----:R-:W-:Y:S05]  /*0220*/  CALL.ABS.NOINC R10 ;  /* 0x000000000a007343 */ /* 0x001fea0003c00000 */
.L_x_0:
[----:B------:R-:W0:Y:S02]  /*0230*/  LDC.64 R4, c[0x0][0x380] ;  /* 0x0000e000ff047b82 */ /* 0x000e240000000a00 */
[----:B0-----:R-:W-:-:S05]  /*0240*/  IMAD.WIDE R2, R2, 0x4, R4 ;  /* 0x0000000402027825 */ /* 0x001fca00078e0204 */
[----:B------:R-:W2:Y:S04]  /*0250*/  LDG.E R0, desc[UR36][R2.64] ;  /* 0x0000002402007981 */ /* 0x000ea8000c1e1900 */
[----:B------:R-:W2:Y:S02]  /*0260*/  LDG.E R11, desc[UR36][R2.64+0x4] ;  /* 0x00000424020b7981 */ /* 0x000ea4000c1e1900 */
[----:B--2---:R-:W-:-:S13]  /*0270*/  ISETP.GE.AND P0, PT, R0, R11, PT ;  /* 0x0000000b0000720c */ /* 0x004fda0003f06270 */
[----:B------:R-:W-:Y:S05]  /*0280*/  @P0 EXIT ;  /* 0x000000000000094d */ /* 0x000fea0003800000 */
[----:B------:R-:W-:Y:S01]  /*0290*/  IMAD.IADD R2, R11, 0x1, -R0 ;  /* 0x000000010b027824 */ /* 0x000fe200078e0a00 */
[----:B------:R-:W-:Y:S01]  /*02a0*/  BSSY.RECONVERGENT B0, `(.L_x_1) ;  /* 0x0000014000007945 */ /* 0x000fe20003800200 */
[----:B------:R-:W-:-:S03]  /*02b0*/  IMAD.IADD R3, R0, 0x1, -R11 ;  /* 0x0000000100037824 */ /* 0x000fc600078e0a0b */
[----:B------:R-:W-:Y:S02]  /*02c0*/  LOP3.LUT P1, R2, R2, 0x3, RZ, 0xc0, !PT ;  /* 0x0000000302027812 */ /* 0x000fe4000782c0ff */
[----:B------:R-:W-:-:S11]  /*02d0*/  ISETP.GT.U32.AND P0, PT, R3, -0x4, PT ;  /* 0xfffffffc0300780c */ /* 0x000fd60003f04070 */
[----:B------:R-:W-:Y:S05]  /*02e0*/  @!P1 BRA `(.L_x_2) ;  /* 0x00000000003c9947 */ /* 0x000fea0003800000 */
[----:B------:R-:W0:Y:S01]  /*02f0*/  LDC.64 R8, c[0x0][0x390] ;  /* 0x0000e400ff087b82 */ /* 0x000e220000000a00 */
[----:B------:R-:W-:-:S07]  /*0300*/  IADD3 R10, PT, PT, -R2, RZ, RZ ;  /* 0x000000ff020a7210 */ /* 0x000fce0007ffe1ff */
[----:B------:R-:W1:Y:S02]  /*0310*/  LDC.64 R4, c[0x0][0x388] ;  /* 0x0000e200ff047b82 */ /* 0x000e640000000a00 */
.L_x_3:
[----:B-1----:R-:W-:-:S06]  /*0320*/  IMAD.WIDE R2, R0, 0x4, R4 ;  /* 0x0000000400027825 */ /* 0x002fcc00078e0204 */
[----:B------:R-:W0:Y:S02]  /*0330*/  LDG.E R3, desc[UR36][R2.64] ;  /* 0x0000002402037981 */ /* 0x000e24000c1e1900 */
[----:B0-----:R-:W-:-:S05]  /*0340*/  IMAD.WIDE R6, R3, 0x4, R8 ;  /* 0x0000000403067825 */ /* 0x001fca00078e0208 */
[----:B------:R-:W2:Y:S02]  /*0350*/  LDG.E R12, desc[UR36][R6.64] ;  /* 0x00000024060c7981 */ /* 0x000ea4000c1e1900 */
[----:B--2---:R-:W-:-:S13]  /*0360*/  ISETP.NE.AND P1, PT, R12, -0x1, PT ;  /* 0xffffffff0c00780c */ /* 0x004fda0003f25270 */
[----:B------:R-:W2:Y:S01]  /*0370*/  @!P1 LDG.E R12, desc[UR36][R16.64] ;  /* 0x00000024100c9981 */ /* 0x000ea2000c1e1900 */
[----:B------:R-:W-:Y:S01]  /*0380*/  VIADD R10, R10, 0x1 ;  /* 0x000000010a0a7836 */ /* 0x000fe20000000000 */
[----:B------:R-:W-:Y:S01]  /*0390*/  IADD3 R0, PT, PT, R0, 0x1, RZ ;  /* 0x0000000100007810 */ /* 0x000fe20007ffe0ff */
[----:B--2---:R-:W-:-:S05]  /*03a0*/  @!P1 VIADD R13, R12, 0x1 ;  /* 0x000000010c0d9836 */ /* 0x004fca0000000000 */
[----:B------:R2:W-:Y:S01]  /*03b0*/  @!P1 STG.E desc[UR36][R6.64], R13 ;  /* 0x0000000d06009986 */ /* 0x0005e2000c101924 */
[----:B------:R-:W-:-:S13]  /*03c0*/  ISETP.NE.AND P1, PT, R10, RZ, PT ;  /* 0x000000ff0a00720c */ /* 0x000fda0003f25270 */
[----:B--2---:R-:W-:Y:S05]  /*03d0*/  @P1 BRA `(.L_x_3) ;  /* 0xfffffffc00d01947 */ /* 0x004fea000383ffff */
.L_x_2:
[----:B------:R-:W-:Y:S05]  /*03e0*/  BSYNC.RECONVERGENT B0 ;  /* 0x0000000000007941 */ /* 0x000fea0003800200 */
.L_x_1:
[----:B------:R-:W-:Y:S05]  /*03f0*/  @P0 EXIT ;  /* 0x000000000000094d */ /* 0x000fea0003800000 */
[----:B------:R-:W0:Y:S01]  /*0400*/  LDC.64 R2, c[0x0][0x388] ;  /* 0x0000e200ff027b82 */ /* 0x000e220000000a00 */
[----:B------:R-:W-:Y:S01]  /*0410*/  IMAD.IADD R8, R0, 0x1, -R11 ;  /* 0x0000000100087824 */ /* 0x000fe200078e0a0b */
[----:B0-----:R-:W-:-:S04]  /*0420*/  IADD3 R2, P0, PT, R2, 0x8, RZ ;  /* 0x0000000802027810 */ /* 0x001fc80007f1e0ff */
[----:B------:R-:W-:-:S09]  /*0430*/  IADD3.X R3, PT, PT, RZ, R3, RZ, P0, !PT ;  /* 0x00000003ff037210 */ /* 0x000fd200007fe4ff */
.L_x_4:
[----:B------:R-:W-:Y:S01]  /*0440*/  IMAD.WIDE R6, R0, 0x4, R2 ;  /* 0x0000000400067825 */ /* 0x000fe200078e0202 */
[----:B------:R-:W0:Y:S04]  /*0450*/  LDC.64 R4, c[0x0][0x390] ;  /* 0x0000e400ff047b82 */ /* 0x000e280000000a00 */
[----:B------:R-:W0:Y:S02]  /*0460*/  LDG.E R11, desc[UR36][R6.64+-0x8] ;  /* 0xfffff824060b7981 */ /* 0x000e24000c1e1900 */
[----:B0-----:R-:W-:-:S05]  /*0470*/  IMAD.WIDE R10, R11, 0x4, R4 ;  /* 0x000000040b0a7825 */ /* 0x001fca00078e0204 */
[----:B------:R-:W2:Y:S02]  /*0480*/  LDG.E R9, desc[UR36][R10.64] ;  /* 0x000000240a097981 */ /* 0x000ea4000c1e1900 */
[----:B--2---:R-:W-:-:S13]  /*0490*/  ISETP.NE.AND P0, PT, R9, -0x1, PT ;  /* 0xffffffff0900780c */ /* 0x004fda0003f05270 */
[----:B------:R-:W2:Y:S02]  /*04a0*/  @!P0 LDG.E R9, desc[UR36][R16.64] ;  /* 0x0000002410098981 */ /* 0x000ea4000c1e1900 */
[----:B--2---:R-:W-:-:S05]  /*04b0*/  @!P0 VIADD R9, R9, 0x1 ;  /* 0x0000000109098836 */ /* 0x004fca0000000000 */
[----:B------:R0:W-:Y:S04]  /*04c0*/  @!P0 STG.E desc[UR36][R10.64], R9 ;  /* 0x000000090a008986 */ /* 0x0001e8000c101924 */
[----:B------:R-:W2:Y:S02]  /*04d0*/  LDG.E R13, desc[UR36][R6.64+-0x4] ;  /* 0xfffffc24060d7981 */ /* 0x000ea4000c1e1900 */
[----:B--2---:R-:W-:-:S05]  /*04e0*/  IMAD.WIDE R12, R13, 0x4, R4 ;  /* 0x000000040d0c7825 */ /* 0x004fca00078e0204 */
[----:B------:R-:W2:Y:S02]  /*04f0*/  LDG.E R14, desc[UR36][R12.64] ;  /* 0x000000240c0e7981 */ /* 0x000ea4000c1e1900 */
[----:B--2---:R-:W-:-:S13]  /*0500*/  ISETP.NE.AND P0, PT, R14, -0x1, PT ;  /* 0xffffffff0e00780c */ /* 0x004fda0003f05270 */
[----:B------:R-:W2:Y:S02]  /*0510*/  @!P0 LDG.E R14, desc[UR36][R16.64] ;  /* 0x00000024100e8981 */ /* 0x000ea4000c1e1900 */
[----:B--2---:R-:W-:-:S05]  /*0520*/  @!P0 IADD3 R19, PT, PT, R14, 0x1, RZ ;  /* 0x000000010e138810 */ /* 0x004fca0007ffe0ff */
[----:B------:R1:W-:Y:S04]  /*0530*/  @!P0 STG.E desc[UR36][R12.64], R19 ;  /* 0x000000130c008986 */ /* 0x0003e8000c101924 */
[----:B------:R-:W2:Y:S02]  /*0540*/  LDG.E R15, desc[UR36][R6.64] ;  /* 0x00000024060f7981 */ /* 0x000ea4000c1e1900 */
[----:B--2---:R-:W-:-:S05]  /*0550*/  IMAD.WIDE R14, R15, 0x4, R4 ;  /* 0x000000040f0e7825 */ /* 0x004fca00078e0204 */
[----:B------:R-:W2:Y:S02]  /*0560*/  LDG.E R18, desc[UR36][R14.64] ;  /* 0x000000240e127981 */ /* 0x000ea4000c1e1900 */
[----:B--2---:R-:W-:-:S13]  /*0570*/  ISETP.NE.AND P0, PT, R18, -0x1, PT ;  /* 0xffffffff1200780c */ /* 0x004fda0003f05270 */
[----:B0-----:R-:W2:Y:S02]  /*0580*/  @!P0 LDG.E R9, desc[UR36][R16.64] ;  /* 0x0000002410098981 */ /* 0x001ea4000c1e1900 */
[----:B--2---:R-:W-:-:S05]  /*0590*/  @!P0 VIADD R9, R9, 0x1 ;  /* 0x0000000109098836 */ /* 0x004fca0000000000 */
[----:B------:R1:W-:Y:S04]  /*05a0*/  @!P0 STG.E desc[UR36][R14.64], R9 ;  /* 0x000000090e008986 */ /* 0x0003e8000c101924 */
[----:B------:R-:W2:Y:S02]  /*05b0*/  LDG.E R11, desc[UR36][R6.64+0x4] ;  /* 0x00000424060b7981 */ /* 0x000ea4000c1e1900 */
[----:B--2---:R-:W-:-:S05]  /*05c0*/  IMAD.WIDE R4, R11, 0x4, R4 ;  /* 0x000000040b047825 */ /* 0x004fca00078e0204 */
[----:B------:R-:W2:Y:S02]  /*05d0*/  LDG.E R10, desc[UR36][R4.64] ;  /* 0x00000024040a7981 */ /* 0x000ea4000c1e1900 */
[----:B--2---:R-:W-:-:S13]  /*05e0*/  ISETP.NE.AND P0, PT, R10, -0x1, PT ;  /* 0xffffffff0a00780c */ /* 0x004fda0003f05270 */
[----:B------:R-:W2:Y:S01]  /*05f0*/  @!P0 LDG.E R10, desc[UR36][R16.64] ;  /* 0x00000024100a8981 */ /* 0x000ea2000c1e1900 */
[----:B------:R-:W-:Y:S01]  /*0600*/  VIADD R8, R8, 0x4 ;  /* 0x0000000408087836 */ /* 0x000fe20000000000 */
[----:B------:R-:W-:Y:S02]  /*0610*/  IADD3 R0, PT, PT, R0, 0x4, RZ ;  /* 0x0000000400007810 */ /* 0x000fe40007ffe0ff */
[----:B--2---:R-:W-:-:S05]  /*0620*/  @!P0 IADD3 R11, PT, PT, R10, 0x1, RZ ;  /* 0x000000010a0b8810 */ /* 0x004fca0007ffe0ff */
[----:B------:R1:W-:Y:S01]  /*0630*/  @!P0 STG.E desc[UR36][R4.64], R11 ;  /* 0x0000000b04008986 */ /* 0x0003e2000c101924 */
[----:B------:R-:W-:-:S13]  /*0640*/  ISETP.NE.AND P0, PT, R8, RZ, PT ;  /* 0x000000ff0800720c */ /* 0x000fda0003f05270 */
[----:B-1----:R-:W-:Y:S05]  /*0650*/  @P0 BRA `(.L_x_4) ;  /* 0xfffffffc00780947 */ /* 0x002fea000383ffff */
[----:B------:R-:W-:Y:S05]  /*0660*/  EXIT ;  /* 0x000000000000794d */ /* 0x000fea0003800000 */
.L_x_5:
[----:B------:R-:W-:-:S00]  /*0670*/  BRA `(.L_x_5) ;  /* 0xfffffffc00fc7947 */ /* 0x000fc0000383ffff */
[----:B------:R-:W-:-:S00]  /*0680*/  NOP ;  /* 0x0000000000007918 */ /* 0x000fc00000000000 */
[----:B------:R-:W-:-:S00]  /*0690*/  NOP ;  /* 0x0000000000007918 */ /* 0x000fc00000000000 */
[----:B------:R-:W-:-:S00]  /*06a0*/  NOP ;  /* 0x0000000000007918 */ /* 0x000fc00000000000 */
[----:B------:R-:W-:-:S00]  /*06b0*/  NOP ;  /* 0x0000000000007918 */ /* 0x000fc00000000000 */
[----:B------:R-:W-:-:S00]  /*06c0*/  NOP ;  /* 0x0000000000007918 */ /* 0x000fc00000000000 */
[----:B------:R-:W-:-:S00]  /*06d0*/  NOP ;  /* 0x0000000000007918 */ /* 0x000fc00000000000 */
[----:B------:R-:W-:-:S00]  /*06e0*/  NOP ;  /* 0x0000000000007918 */ /* 0x000fc00000000000 */
[----:B------:R-:W-:-:S00]  /*06f0*/  NOP ;  /* 0x0000000000007918 */ /* 0x000fc00000000000 */
.L_x_6:


//--------------------- .nv.global.init           --------------------------
	.section	.nv.global.init,"aw",@progbits
.nv.global.init:
	.type		$str,@object
	.size		$str,(.L_0 - $str)
$str:
        /*0000*/ 	.byte	0x25, 0x64, 0x20, 0x00
.L_0:


//--------------------- .nv.shared.reserved.0     --------------------------
	.section	.nv.shared.reserved.0,"aw",@nobits
	.weak		__nv_reservedSMEM_offset_0_alias
	.size		__nv_reservedSMEM_offset_0_alias, 0, 64
	.other		__nv_reservedSMEM_offset_0_alias,@"STO_CUDA_RESERVED_SHARED STV_DEFAULT"
__nv_reservedSMEM_offset_0_alias:
	.zero		0
	.zero		64


//--------------------- .nv.constant0._Z11updateQueuePiS_S_S_S_S_ --------------------------
	.section	.nv.constant0._Z11updateQueuePiS_S_S_S_S_,"a",@progbits
	.sectionflags	@""
	.align	4
.nv.constant0._Z11updateQueuePiS_S_S_S_S_:
	.zero		944


//--------------------- SYMBOLS --------------------------

	.type		.nv.reservedSmem.offset0,@object
	.size		.nv.reservedSmem.offset0,0x4
	.type		vprintf,@function
